//
// Generated by NVIDIA NVVM Compiler
//
// Compiler Build ID: CL-36424714
// Cuda compilation tools, release 13.0, V13.0.88
// Based on NVVM 20.0.0
//

.version 9.0
.target sm_100
.address_size 64

	// .globl	_Z4reluPfS_i
// _ZZ7softmaxPfS_S_iE7exp_sum has been demoted

.visible .entry _Z4reluPfS_i(
	.param .u64 .ptr .align 1 _Z4reluPfS_i_param_0,
	.param .u64 .ptr .align 1 _Z4reluPfS_i_param_1,
	.param .u32 _Z4reluPfS_i_param_2
)
{
	.reg .pred 	%p<2>;
	.reg .b32 	%r<6>;
	.reg .b32 	%f<3>;
	.reg .b64 	%rd<8>;

	ld.param.u64 	%rd1, [_Z4reluPfS_i_param_0];
	ld.param.u64 	%rd2, [_Z4reluPfS_i_param_1];
	ld.param.u32 	%r2, [_Z4reluPfS_i_param_2];
	mov.u32 	%r3, %ntid.x;
	mov.u32 	%r4, %ctaid.x;
	mov.u32 	%r5, %tid.x;
	mad.lo.s32 	%r1, %r3, %r4, %r5;
	setp.ge.s32 	%p1, %r1, %r2;
	@%p1 bra 	$L__BB0_2;
	cvta.to.global.u64 	%rd3, %rd1;
	cvta.to.global.u64 	%rd4, %rd2;
	mul.wide.s32 	%rd5, %r1, 4;
	add.s64 	%rd6, %rd3, %rd5;
	ld.global.f32 	%f1, [%rd6];
	max.f32 	%f2, %f1, 0f00000000;
	add.s64 	%rd7, %rd4, %rd5;
	st.global.f32 	[%rd7], %f2;
$L__BB0_2:
	ret;

}
	// .globl	_Z7sigmoidPfS_i
.visible .entry _Z7sigmoidPfS_i(
	.param .u64 .ptr .align 1 _Z7sigmoidPfS_i_param_0,
	.param .u64 .ptr .align 1 _Z7sigmoidPfS_i_param_1,
	.param .u32 _Z7sigmoidPfS_i_param_2
)
{
	.reg .pred 	%p<2>;
	.reg .b32 	%r<8>;
	.reg .b32 	%f<15>;
	.reg .b64 	%rd<8>;

	ld.param.u64 	%rd1, [_Z7sigmoidPfS_i_param_0];
	ld.param.u64 	%rd2, [_Z7sigmoidPfS_i_param_1];
	ld.param.u32 	%r2, [_Z7sigmoidPfS_i_param_2];
	mov.u32 	%r3, %ntid.x;
	mov.u32 	%r4, %ctaid.x;
	mov.u32 	%r5, %tid.x;
	mad.lo.s32 	%r1, %r3, %r4, %r5;
	setp.ge.s32 	%p1, %r1, %r2;
	@%p1 bra 	$L__BB1_2;
	cvta.to.global.u64 	%rd3, %rd1;
	cvta.to.global.u64 	%rd4, %rd2;
	mul.wide.s32 	%rd5, %r1, 4;
	add.s64 	%rd6, %rd3, %rd5;
	ld.global.f32 	%f1, [%rd6];
	fma.rn.f32 	%f2, %f1, 0fBBBB989D, 0f3F000000;
	cvt.sat.f32.f32 	%f3, %f2;
	mov.f32 	%f4, 0f4B400001;
	mov.f32 	%f5, 0f437C0000;
	fma.rm.f32 	%f6, %f3, %f5, %f4;
	add.f32 	%f7, %f6, 0fCB40007F;
	neg.f32 	%f8, %f7;
	fma.rn.f32 	%f9, %f1, 0fBFB8AA3B, %f8;
	fma.rn.f32 	%f10, %f1, 0fB2A57060, %f9;
	mov.b32 	%r6, %f6;
	shl.b32 	%r7, %r6, 23;
	mov.b32 	%f11, %r7;
	ex2.approx.ftz.f32 	%f12, %f10;
	fma.rn.f32 	%f13, %f12, %f11, 0f3F800000;
	rcp.rn.f32 	%f14, %f13;
	add.s64 	%rd7, %rd4, %rd5;
	st.global.f32 	[%rd7], %f14;
$L__BB1_2:
	ret;

}
	// .globl	_Z7softmaxPfS_S_i
.visible .entry _Z7softmaxPfS_S_i(
	.param .u64 .ptr .align 1 _Z7softmaxPfS_S_i_param_0,
	.param .u64 .ptr .align 1 _Z7softmaxPfS_S_i_param_1,
	.param .u64 .ptr .align 1 _Z7softmaxPfS_S_i_param_2,
	.param .u32 _Z7softmaxPfS_S_i_param_3
)
{
	.reg .pred 	%p<7>;
	.reg .b32 	%r<16>;
	.reg .b32 	%f<24>;
	.reg .b64 	%rd<11>;
	// demoted variable
	.shared .align 4 .b8 _ZZ7softmaxPfS_S_iE7exp_sum[1024];
	ld.param.u64 	%rd2, [_Z7softmaxPfS_S_i_param_0];
	ld.param.u64 	%rd3, [_Z7softmaxPfS_S_i_param_1];
	ld.param.u64 	%rd4, [_Z7softmaxPfS_S_i_param_2];
	ld.param.u32 	%r7, [_Z7softmaxPfS_S_i_param_3];
	cvta.to.global.u64 	%rd1, %rd4;
	mov.u32 	%r15, %ntid.x;
	mov.u32 	%r8, %ctaid.x;
	mov.u32 	%r2, %tid.x;
	mad.lo.s32 	%r3, %r15, %r8, %r2;
	setp.ge.s32 	%p1, %r3, %r7;
	mov.f32 	%f23, 0f00000000;
	@%p1 bra 	$L__BB2_2;
	cvta.to.global.u64 	%rd5, %rd2;
	mul.wide.s32 	%rd6, %r3, 4;
	add.s64 	%rd7, %rd5, %rd6;
	ld.global.f32 	%f4, [%rd7];
	fma.rn.f32 	%f5, %f4, 0f3BBB989D, 0f3F000000;
	cvt.sat.f32.f32 	%f6, %f5;
	mov.f32 	%f7, 0f4B400001;
	mov.f32 	%f8, 0f437C0000;
	fma.rm.f32 	%f9, %f6, %f8, %f7;
	add.f32 	%f10, %f9, 0fCB40007F;
	neg.f32 	%f11, %f10;
	fma.rn.f32 	%f12, %f4, 0f3FB8AA3B, %f11;
	fma.rn.f32 	%f13, %f4, 0f32A57060, %f12;
	mov.b32 	%r9, %f9;
	shl.b32 	%r10, %r9, 23;
	mov.b32 	%f14, %r10;
	ex2.approx.ftz.f32 	%f15, %f13;
	mul.f32 	%f23, %f15, %f14;
$L__BB2_2:
	shl.b32 	%r11, %r2, 2;
	mov.u32 	%r12, _ZZ7softmaxPfS_S_iE7exp_sum;
	add.s32 	%r4, %r12, %r11;
	st.shared.f32 	[%r4], %f23;
	bar.sync 	0;
	setp.lt.u32 	%p2, %r15, 2;
	@%p2 bra 	$L__BB2_6;
$L__BB2_3:
	shr.u32 	%r6, %r15, 1;
	setp.ge.u32 	%p3, %r2, %r6;
	@%p3 bra 	$L__BB2_5;
	shl.b32 	%r13, %r6, 2;
	add.s32 	%r14, %r4, %r13;
	ld.shared.f32 	%f16, [%r14];
	ld.shared.f32 	%f17, [%r4];
	add.f32 	%f18, %f16, %f17;
	st.shared.f32 	[%r4], %f18;
$L__BB2_5:
	bar.sync 	0;
	setp.gt.u32 	%p4, %r15, 3;
	mov.u32 	%r15, %r6;
	@%p4 bra 	$L__BB2_3;
$L__BB2_6:
	setp.ne.s32 	%p5, %r2, 0;
	@%p5 bra 	$L__BB2_8;
	ld.shared.f32 	%f19, [_ZZ7softmaxPfS_S_iE7exp_sum];
	atom.global.add.f32 	%f20, [%rd1], %f19;
$L__BB2_8:
	setp.ge.s32 	%p6, %r3, %r7;
	bar.sync 	0;
	@%p6 bra 	$L__BB2_10;
	ld.global.f32 	%f21, [%rd1];
	div.rn.f32 	%f22, %f23, %f21;
	cvta.to.global.u64 	%rd8, %rd3;
	mul.wide.s32 	%rd9, %r3, 4;
	add.s64 	%rd10, %rd8, %rd9;
	st.global.f32 	[%rd10], %f22;
$L__BB2_10:
	ret;

}


// ===== COMPILED SASS (sm_100) =====

	.target	sm_100

	.elftype	@"ET_EXEC"


//--------------------- .note.nv.tkinfo           --------------------------
	.section	.note.nv.tkinfo,"",@"SHT_NOTE"
	.sectionflags	@"SHF_NOTE_NV_TKINFO"
	.tkinfo
        /*0018*/ 	.word	0x00000002
        /*0030*/ 	.string	""
        /*0030*/ 	.string	"ptxas"
        /*0030*/ 	.string	"Cuda compilation tools, release 13.0, V13.0.88"
        /*0030*/ 	.string	"Build cuda_13.0.r13.0/compiler.36424714_0"
        /*0030*/ 	.string	"-arch sm_100 -m 64 "



//--------------------- .note.nv.cuinfo           --------------------------
	.section	.note.nv.cuinfo,"",@"SHT_NOTE"
	.sectionflags	@"SHF_NOTE_NV_CUINFO"
        /*0018*/ 	.short	0x0002
        /*001a*/ 	.short	0x0064
        /*001c*/ 	.short	0x0082
	.zero		2


//--------------------- .nv.info                  --------------------------
	.section	.nv.info,"",@"SHT_CUDA_INFO"
	.align	4


	//----- nvinfo : EIATTR_REGCOUNT
	.align		4
        /*0000*/ 	.byte	0x04, 0x2f
        /*0002*/ 	.short	(.L_1 - .L_0)
	.align		4
.L_0:
        /*0004*/ 	.word	index@(_Z4reluPfS_i)
        /*0008*/ 	.word	0x0000000a


	//----- nvinfo : EIATTR_FRAME_SIZE
	.align		4
.L_1:
        /*000c*/ 	.byte	0x04, 0x11
        /*000e*/ 	.short	(.L_3 - .L_2)
	.align		4
.L_2:
        /*0010*/ 	.word	index@(_Z4reluPfS_i)
        /*0014*/ 	.word	0x00000000


	//----- nvinfo : EIATTR_REGCOUNT
	.align		4
.L_3:
        /*0018*/ 	.byte	0x04, 0x2f
        /*001a*/ 	.short	(.L_5 - .L_4)
	.align		4
.L_4:
        /*001c*/ 	.word	index@(_Z7sigmoidPfS_i)
        /*0020*/ 	.word	0x0000000e


	//----- nvinfo : EIATTR_FRAME_SIZE
	.align		4
.L_5:
        /*0024*/ 	.byte	0x04, 0x11
        /*0026*/ 	.short	(.L_7 - .L_6)
	.align		4
.L_6:
        /*0028*/ 	.word	index@($__internal_1_$__cuda_sm20_rcp_rn_f32_slowpath)
        /*002c*/ 	.word	0x00000000


	//----- nvinfo : EIATTR_FRAME_SIZE
	.align		4
.L_7:
        /*0030*/ 	.byte	0x04, 0x11
        /*0032*/ 	.short	(.L_9 - .L_8)
	.align		4
.L_8:
        /*0034*/ 	.word	index@(_Z7sigmoidPfS_i)
        /*0038*/ 	.word	0x00000000


	//----- nvinfo : EIATTR_REGCOUNT
	.align		4
.L_9:
        /*003c*/ 	.byte	0x04, 0x2f
        /*003e*/ 	.short	(.L_11 - .L_10)
	.align		4
.L_10:
        /*0040*/ 	.word	index@(_Z7softmaxPfS_S_i)
        /*0044*/ 	.word	0x00000010


	//----- nvinfo : EIATTR_FRAME_SIZE
	.align		4
.L_11:
        /*0048*/ 	.byte	0x04, 0x11
        /*004a*/ 	.short	(.L_13 - .L_12)
	.align		4
.L_12:
        /*004c*/ 	.word	index@($__internal_0_$__cuda_sm3x_div_rn_noftz_f32_slowpath)
        /*0050*/ 	.word	0x00000000


	//----- nvinfo : EIATTR_FRAME_SIZE
	.align		4
.L_13:
        /*0054*/ 	.byte	0x04, 0x11
        /*0056*/ 	.short	(.L_15 - .L_14)
	.align		4
.L_14:
        /*0058*/ 	.word	index@(_Z7softmaxPfS_S_i)
        /*005c*/ 	.word	0x00000000


	//----- nvinfo : EIATTR_MIN_STACK_SIZE
	.align		4
.L_15:
        /*0060*/ 	.byte	0x04, 0x12
        /*0062*/ 	.short	(.L_17 - .L_16)
	.align		4
.L_16:
        /*0064*/ 	.word	index@(_Z7softmaxPfS_S_i)
        /*0068*/ 	.word	0x00000000


	//----- nvinfo : EIATTR_MIN_STACK_SIZE
	.align		4
.L_17:
        /*006c*/ 	.byte	0x04, 0x12
        /*006e*/ 	.short	(.L_19 - .L_18)
	.align		4
.L_18:
        /*0070*/ 	.word	index@(_Z7sigmoidPfS_i)
        /*0074*/ 	.word	0x00000000


	//----- nvinfo : EIATTR_MIN_STACK_SIZE
	.align		4
.L_19:
        /*0078*/ 	.byte	0x04, 0x12
        /*007a*/ 	.short	(.L_21 - .L_20)
	.align		4
.L_20:
        /*007c*/ 	.word	index@(_Z4reluPfS_i)
        /*0080*/ 	.word	0x00000000
.L_21:


//--------------------- .nv.compat                --------------------------
	.section	.nv.compat,"",@"SHT_CUDA_COMPAT_INFO"
	.align	4
        /*0000*/ 	.byte	0x02, 0x09, 0x00, 0x00, 0x02, 0x02, 0x01, 0x00, 0x02, 0x05, 0x05, 0x00, 0x03, 0x07, 0x01, 0x01
        /*0010*/ 	.byte	0x02, 0x03, 0x00, 0x00, 0x02, 0x06, 0x01, 0x00, 0x04, 0x0b, 0x08, 0x00, 0x01, 0x00, 0x00, 0x00
        /*0020*/ 	.byte	0x00, 0x00, 0x00, 0x00


//--------------------- .nv.info._Z7softmaxPfS_S_i --------------------------
	.section	.nv.info._Z7softmaxPfS_S_i,"",@"SHT_CUDA_INFO"
	.sectionflags	@""
	.align	4


	//----- nvinfo : EIATTR_CUDA_API_VERSION
	.align		4
        /*0000*/ 	.byte	0x04, 0x37
        /*0002*/ 	.short	(.L_23 - .L_22)
.L_22:
        /*0004*/ 	.word	0x00000082


	//----- nvinfo : EIATTR_KPARAM_INFO
	.align		4
.L_23:
        /*0008*/ 	.byte	0x04, 0x17
        /*000a*/ 	.short	(.L_25 - .L_24)
.L_24:
        /*000c*/ 	.word	0x00000000
        /*0010*/ 	.short	0x0003
        /*0012*/ 	.short	0x0018
        /*0014*/ 	.byte	0x00, 0xf0, 0x11, 0x00


	//----- nvinfo : EIATTR_KPARAM_INFO
	.align		4
.L_25:
        /*0018*/ 	.byte	0x04, 0x17
        /*001a*/ 	.short	(.L_27 - .L_26)
.L_26:
        /*001c*/ 	.word	0x00000000
        /*0020*/ 	.short	0x0002
        /*0022*/ 	.short	0x0010
        /*0024*/ 	.byte	0x00, 0xf5, 0x21, 0x00


	//----- nvinfo : EIATTR_KPARAM_INFO
	.align		4
.L_27:
        /*0028*/ 	.byte	0x04, 0x17
        /*002a*/ 	.short	(.L_29 - .L_28)
.L_28:
        /*002c*/ 	.word	0x00000000
        /*0030*/ 	.short	0x0001
        /*0032*/ 	.short	0x0008
        /*0034*/ 	.byte	0x00, 0xf5, 0x21, 0x00


	//----- nvinfo : EIATTR_KPARAM_INFO
	.align		4
.L_29:
        /*0038*/ 	.byte	0x04, 0x17
        /*003a*/ 	.short	(.L_31 - .L_30)
.L_30:
        /*003c*/ 	.word	0x00000000
        /*0040*/ 	.short	0x0000
        /*0042*/ 	.short	0x0000
        /*0044*/ 	.byte	0x00, 0xf5, 0x21, 0x00


	//----- nvinfo : EIATTR_SPARSE_MMA_MASK
	.align		4
.L_31:
        /*0048*/ 	.byte	0x03, 0x50
        /*004a*/ 	.short	0x0000


	//----- nvinfo : EIATTR_MAXREG_COUNT
	.align		4
        /*004c*/ 	.byte	0x03, 0x1b
        /*004e*/ 	.short	0x00ff


	//----- nvinfo : EIATTR_NUM_BARRIERS
	.align		4
        /*0050*/ 	.byte	0x02, 0x4c
        /*0052*/ 	.byte	0x01
	.zero		1


	//----- nvinfo : EIATTR_MERCURY_ISA_VERSION
	.align		4
        /*0054*/ 	.byte	0x03, 0x5f
        /*0056*/ 	.short	0x0101


	//----- nvinfo : EIATTR_VRC_CTA_INIT_COUNT
	.align		4
        /*0058*/ 	.byte	0x02, 0x4a
	.zero		1
	.zero		1


	//----- nvinfo : EIATTR_EXIT_INSTR_OFFSETS
	.align		4
        /*005c*/ 	.byte	0x04, 0x1c
        /*005e*/ 	.short	(.L_33 - .L_32)


	//   ....[0]....
.L_32:
        /*0060*/ 	.word	0x00000370


	//   ....[1]....
        /*0064*/ 	.word	0x000004a0


	//----- nvinfo : EIATTR_CRS_STACK_SIZE
	.align		4
.L_33:
        /*0068*/ 	.byte	0x04, 0x1e
        /*006a*/ 	.short	(.L_35 - .L_34)
.L_34:
        /*006c*/ 	.word	0x00000000


	//----- nvinfo : EIATTR_CBANK_PARAM_SIZE
	.align		4
.L_35:
        /*0070*/ 	.byte	0x03, 0x19
        /*0072*/ 	.short	0x001c


	//----- nvinfo : EIATTR_PARAM_CBANK
	.align		4
        /*0074*/ 	.byte	0x04, 0x0a
        /*0076*/ 	.short	(.L_37 - .L_36)
	.align		4
.L_36:
        /*0078*/ 	.word	index@(.nv.constant0._Z7softmaxPfS_S_i)
        /*007c*/ 	.short	0x0380
        /*007e*/ 	.short	0x001c


	//----- nvinfo : EIATTR_SW_WAR
	.align		4
.L_37:
        /*0080*/ 	.byte	0x04, 0x36
        /*0082*/ 	.short	(.L_39 - .L_38)
.L_38:
        /*0084*/ 	.word	0x00000008
.L_39:


//--------------------- .nv.info._Z7sigmoidPfS_i  --------------------------
	.section	.nv.info._Z7sigmoidPfS_i,"",@"SHT_CUDA_INFO"
	.sectionflags	@""
	.align	4


	//----- nvinfo : EIATTR_CUDA_API_VERSION
	.align		4
        /*0000*/ 	.byte	0x04, 0x37
        /*0002*/ 	.short	(.L_41 - .L_40)
.L_40:
        /*0004*/ 	.word	0x00000082


	//----- nvinfo : EIATTR_KPARAM_INFO
	.align		4
.L_41:
        /*0008*/ 	.byte	0x04, 0x17
        /*000a*/ 	.short	(.L_43 - .L_42)
.L_42:
        /*000c*/ 	.word	0x00000000
        /*0010*/ 	.short	0x0002
        /*0012*/ 	.short	0x0010
        /*0014*/ 	.byte	0x00, 0xf0, 0x11, 0x00


	//----- nvinfo : EIATTR_KPARAM_INFO
	.align		4
.L_43:
        /*0018*/ 	.byte	0x04, 0x17
        /*001a*/ 	.short	(.L_45 - .L_44)
.L_44:
        /*001c*/ 	.word	0x00000000
        /*0020*/ 	.short	0x0001
        /*0022*/ 	.short	0x0008
        /*0024*/ 	.byte	0x00, 0xf5, 0x21, 0x00


	//----- nvinfo : EIATTR_KPARAM_INFO
	.align		4
.L_45:
        /*0028*/ 	.byte	0x04, 0x17
        /*002a*/ 	.short	(.L_47 - .L_46)
.L_46:
        /*002c*/ 	.word	0x00000000
        /*0030*/ 	.short	0x0000
        /*0032*/ 	.short	0x0000
        /*0034*/ 	.byte	0x00, 0xf5, 0x21, 0x00


	//----- nvinfo : EIATTR_SPARSE_MMA_MASK
	.align		4
.L_47:
        /*0038*/ 	.byte	0x03, 0x50
        /*003a*/ 	.short	0x0000


	//----- nvinfo : EIATTR_MAXREG_COUNT
	.align		4
        /*003c*/ 	.byte	0x03, 0x1b
        /*003e*/ 	.short	0x00ff


	//----- nvinfo : EIATTR_MERCURY_ISA_VERSION
	.align		4
        /*0040*/ 	.byte	0x03, 0x5f
        /*0042*/ 	.short	0x0101


	//----- nvinfo : EIATTR_VRC_CTA_INIT_COUNT
	.align		4
        /*0044*/ 	.byte	0x02, 0x4a
	.zero		1
	.zero		1


	//----- nvinfo : EIATTR_EXIT_INSTR_OFFSETS
	.align		4
        /*0048*/ 	.byte	0x04, 0x1c
        /*004a*/ 	.short	(.L_49 - .L_48)


	//   ....[0]....
.L_48:
        /*004c*/ 	.word	0x00000070


	//   ....[1]....
        /*0050*/ 	.word	0x00000260


	//----- nvinfo : EIATTR_CRS_STACK_SIZE
	.align		4
.L_49:
        /*0054*/ 	.byte	0x04, 0x1e
        /*0056*/ 	.short	(.L_51 - .L_50)
.L_50:
        /*0058*/ 	.word	0x00000000


	//----- nvinfo : EIATTR_CBANK_PARAM_SIZE
	.align		4
.L_51:
        /*005c*/ 	.byte	0x03, 0x19
        /*005e*/ 	.short	0x0014


	//----- nvinfo : EIATTR_PARAM_CBANK
	.align		4
        /*0060*/ 	.byte	0x04, 0x0a
        /*0062*/ 	.short	(.L_53 - .L_52)
	.align		4
.L_52:
        /*0064*/ 	.word	index@(.nv.constant0._Z7sigmoidPfS_i)
        /*0068*/ 	.short	0x0380
        /*006a*/ 	.short	0x0014


	//----- nvinfo : EIATTR_SW_WAR
	.align		4
.L_53:
        /*006c*/ 	.byte	0x04, 0x36
        /*006e*/ 	.short	(.L_55 - .L_54)
.L_54:
        /*0070*/ 	.word	0x00000008
.L_55:


//--------------------- .nv.info._Z4reluPfS_i     --------------------------
	.section	.nv.info._Z4reluPfS_i,"",@"SHT_CUDA_INFO"
	.sectionflags	@""
	.align	4


	//----- nvinfo : EIATTR_CUDA_API_VERSION
	.align		4
        /*0000*/ 	.byte	0x04, 0x37
        /*0002*/ 	.short	(.L_57 - .L_56)
.L_56:
        /*0004*/ 	.word	0x00000082


	//----- nvinfo : EIATTR_KPARAM_INFO
	.align		4
.L_57:
        /*0008*/ 	.byte	0x04, 0x17
        /*000a*/ 	.short	(.L_59 - .L_58)
.L_58:
        /*000c*/ 	.word	0x00000000
        /*0010*/ 	.short	0x0002
        /*0012*/ 	.short	0x0010
        /*0014*/ 	.byte	0x00, 0xf0, 0x11, 0x00


	//----- nvinfo : EIATTR_KPARAM_INFO
	.align		4
.L_59:
        /*0018*/ 	.byte	0x04, 0x17
        /*001a*/ 	.short	(.L_61 - .L_60)
.L_60:
        /*001c*/ 	.word	0x00000000
        /*0020*/ 	.short	0x0001
        /*0022*/ 	.short	0x0008
        /*0024*/ 	.byte	0x00, 0xf5, 0x21, 0x00


	//----- nvinfo : EIATTR_KPARAM_INFO
	.align		4
.L_61:
        /*0028*/ 	.byte	0x04, 0x17
        /*002a*/ 	.short	(.L_63 - .L_62)
.L_62:
        /*002c*/ 	.word	0x00000000
        /*0030*/ 	.short	0x0000
        /*0032*/ 	.short	0x0000
        /*0034*/ 	.byte	0x00, 0xf5, 0x21, 0x00


	//----- nvinfo : EIATTR_SPARSE_MMA_MASK
	.align		4
.L_63:
        /*0038*/ 	.byte	0x03, 0x50
        /*003a*/ 	.short	0x0000


	//----- nvinfo : EIATTR_MAXREG_COUNT
	.align		4
        /*003c*/ 	.byte	0x03, 0x1b
        /*003e*/ 	.short	0x00ff


	//----- nvinfo : EIATTR_MERCURY_ISA_VERSION
	.align		4
        /*0040*/ 	.byte	0x03, 0x5f
        /*0042*/ 	.short	0x0101


	//----- nvinfo : EIATTR_VRC_CTA_INIT_COUNT
	.align		4
        /*0044*/ 	.byte	0x02, 0x4a
	.zero		1
	.zero		1


	//----- nvinfo : EIATTR_EXIT_INSTR_OFFSETS
	.align		4
        /*0048*/ 	.byte	0x04, 0x1c
        /*004a*/ 	.short	(.L_65 - .L_64)


	//   ....[0]....
.L_64:
        /*004c*/ 	.word	0x00000070


	//   ....[1]....
        /*0050*/ 	.word	0x00000100


	//----- nvinfo : EIATTR_CBANK_PARAM_SIZE
	.align		4
.L_65:
        /*0054*/ 	.byte	0x03, 0x19
        /*0056*/ 	.short	0x0014


	//----- nvinfo : EIATTR_PARAM_CBANK
	.align		4
        /*0058*/ 	.byte	0x04, 0x0a
        /*005a*/ 	.short	(.L_67 - .L_66)
	.align		4
.L_66:
        /*005c*/ 	.word	index@(.nv.constant0._Z4reluPfS_i)
        /*0060*/ 	.short	0x0380
        /*0062*/ 	.short	0x0014


	//----- nvinfo : EIATTR_SW_WAR
	.align		4
.L_67:
        /*0064*/ 	.byte	0x04, 0x36
        /*0066*/ 	.short	(.L_69 - .L_68)
.L_68:
        /*0068*/ 	.word	0x00000008
.L_69:


//--------------------- .nv.callgraph             --------------------------
	.section	.nv.callgraph,"",@"SHT_CUDA_CALLGRAPH"
	.align	4
	.sectionentsize	8
	.align		4
        /*0000*/ 	.word	0x00000000
	.align		4
        /*0004*/ 	.word	0xffffffff
	.align		4
        /*0008*/ 	.word	0x00000000
	.align		4
        /*000c*/ 	.word	0xfffffffe
	.align		4
        /*0010*/ 	.word	0x00000000
	.align		4
        /*0014*/ 	.word	0xfffffffd
	.align		4
        /*0018*/ 	.word	0x00000000
	.align		4
        /*001c*/ 	.word	0xfffffffc


//--------------------- .text._Z7softmaxPfS_S_i   --------------------------
	.section	.text._Z7softmaxPfS_S_i,"ax",@progbits
	.align	128
        .global         _Z7softmaxPfS_S_i
        .type           _Z7softmaxPfS_S_i,@function
        .size           _Z7softmaxPfS_S_i,(.L_x_27 - _Z7softmaxPfS_S_i)
        .other          _Z7softmaxPfS_S_i,@"STO_CUDA_ENTRY STV_DEFAULT"
_Z7softmaxPfS_S_i:
.text._Z7softmaxPfS_S_i:
[----:B------:R-:W-:Y:S01]  /*0000*/  LDC R1, c[0x0][0x37c] ;  /* 0x0000df00ff017b82 */ /* 0x000fe20000000800 */
[----:B------:R-:W0:Y:S01]  /*0010*/  S2R R2, SR_CTAID.X ;  /* 0x0000000000027919 */ /* 0x000e220000002500 */
[----:B------:R-:W0:Y:S01]  /*0020*/  LDCU UR8, c[0x0][0x360] ;  /* 0x00006c00ff0877ac */ /* 0x000e220008000800 */
[----:B------:R-:W0:Y:S01]  /*0030*/  S2R R9, SR_TID.X ;  /* 0x0000000000097919 */ /* 0x000e220000002100 */
[----:B------:R-:W1:Y:S01]  /*0040*/  LDCU UR4, c[0x0][0x398] ;  /* 0x00007300ff0477ac */ /* 0x000e620008000800 */
[----:B------:R-:W2:Y:S01]  /*0050*/  LDCU.64 UR6, c[0x0][0x358] ;  /* 0x00006b00ff0677ac */ /* 0x000ea20008000a00 */
[----:B0-----:R-:W-:-:S05]  /*0060*/  IMAD R2, R2, UR8, R9 ;  /* 0x0000000802027c24 */ /* 0x001fca000f8e0209 */
[----:B-1----:R-:W-:-:S13]  /*0070*/  ISETP.GE.AND P0, PT, R2, UR4, PT ;  /* 0x0000000402007c0c */ /* 0x002fda000bf06270 */
[----:B------:R-:W0:Y:S02]  /*0080*/  @!P0 LDC.64 R4, c[0x0][0x380] ;  /* 0x0000e000ff048b82 */ /* 0x000e240000000a00 */
[----:B0-----:R-:W-:-:S06]  /*0090*/  @!P0 IMAD.WIDE R4, R2, 0x4, R4 ;  /* 0x0000000402048825 */ /* 0x001fcc00078e0204 */
[----:B--2---:R-:W2:Y:S01]  /*00a0*/  @!P0 LDG.E R4, desc[UR6][R4.64] ;  /* 0x0000000604048981 */ /* 0x004ea2000c1e1900 */
[----:B------:R-:W-:Y:S01]  /*00b0*/  @!P0 IMAD.MOV.U32 R3, RZ, RZ, 0x3bbb989d ;  /* 0x3bbb989dff038424 */ /* 0x000fe200078e00ff */
[----:B------:R-:W0:Y:S01]  /*00c0*/  S2UR UR5, SR_CgaCtaId ;  /* 0x00000000000579c3 */ /* 0x000e220000008800 */
[----:B------:R-:W-:Y:S01]  /*00d0*/  @!P0 IMAD.MOV.U32 R7, RZ, RZ, 0x437c0000 ;  /* 0x437c0000ff078424 */ /* 0x000fe200078e00ff */
[----:B------:R-:W-:Y:S02]  /*00e0*/  UMOV UR4, 0x400 ;  /* 0x0000040000047882 */ /* 0x000fe40000000000 */
[----:B0-----:R-:W-:Y:S01]  /*00f0*/  ULEA UR4, UR5, UR4, 0x18 ;  /* 0x0000000405047291 */ /* 0x001fe2000f8ec0ff */
[----:B--2---:R-:W-:-:S04]  /*0100*/  @!P0 FFMA.SAT R0, R4, R3, 0.5 ;  /* 0x3f00000004008423 */ /* 0x004fc80000002003 */
[----:B------:R-:W-:Y:S01]  /*0110*/  @!P0 FFMA.RM R6, R0, R7, 12582913 ;  /* 0x4b40000100068423 */ /* 0x000fe20000004007 */
[----:B------:R-:W-:-:S03]  /*0120*/  IMAD.U32 R0, RZ, RZ, UR8 ;  /* 0x00000008ff007e24 */ /* 0x000fc6000f8e00ff */
[C---:B------:R-:W-:Y:S01]  /*0130*/  @!P0 FADD R3, R6.reuse, -12583039 ;  /* 0xcb40007f06038421 */ /* 0x040fe20000000000 */
[----:B------:R-:W-:Y:S01]  /*0140*/  @!P0 IMAD.SHL.U32 R6, R6, 0x800000, RZ ;  /* 0x0080000006068824 */ /* 0x000fe200078e00ff */
[----:B------:R-:W-:Y:S02]  /*0150*/  ISETP.GE.U32.AND P1, PT, R0, 0x2, PT ;  /* 0x000000020000780c */ /* 0x000fe40003f26070 */
[----:B------:R-:W-:-:S04]  /*0160*/  @!P0 FFMA R3, R4, 1.4426950216293334961, -R3 ;  /* 0x3fb8aa3b04038823 */ /* 0x000fc80000000803 */
[----:B------:R-:W-:Y:S01]  /*0170*/  @!P0 FFMA R7, R4, 1.925963033500011079e-08, R3 ;  /* 0x32a5706004078823 */ /* 0x000fe20000000003 */
[----:B------:R-:W-:Y:S01]  /*0180*/  IMAD.MOV.U32 R3, RZ, RZ, RZ ;  /* 0x000000ffff037224 */ /* 0x000fe200078e00ff */
[----:B------:R-:W-:-:S04]  /*0190*/  LEA R4, R9, UR4, 0x2 ;  /* 0x0000000409047c11 */ /* 0x000fc8000f8e10ff */
[----:B------:R-:W0:Y:S02]  /*01a0*/  @!P0 MUFU.EX2 R7, R7 ;  /* 0x0000000700078308 */ /* 0x000e240000000800 */
[----:B0-----:R-:W-:Y:S01]  /*01b0*/  @!P0 FMUL R3, R6, R7 ;  /* 0x0000000706038220 */ /* 0x001fe20000400000 */
[----:B------:R-:W-:-:S04]  /*01c0*/  ISETP.NE.AND P0, PT, R9, RZ, PT ;  /* 0x000000ff0900720c */ /* 0x000fc80003f05270 */
[----:B------:R0:W-:Y:S01]  /*01d0*/  STS [R4], R3 ;  /* 0x0000000304007388 */ /* 0x0001e20000000800 */
[----:B------:R-:W-:Y:S06]  /*01e0*/  BAR.SYNC.DEFER_BLOCKING 0x0 ;  /* 0x0000000000007b1d */ /* 0x000fec0000010000 */
[----:B------:R-:W-:Y:S05]  /*01f0*/  @!P1 BRA `(.L_x_0) ;  /* 0x00000000002c9947 */ /* 0x000fea0003800000 */
.L_x_1:
[----:B------:R-:W-:-:S04]  /*0200*/  SHF.R.U32.HI R8, RZ, 0x1, R0 ;  /* 0x00000001ff087819 */ /* 0x000fc80000011600 */
[----:B------:R-:W-:-:S13]  /*0210*/  ISETP.GE.U32.AND P1, PT, R9, R8, PT ;  /* 0x000000080900720c */ /* 0x000fda0003f26070 */
[----:B------:R-:W-:Y:S01]  /*0220*/  @!P1 IMAD R5, R8, 0x4, R4 ;  /* 0x0000000408059824 */ /* 0x000fe200078e0204 */
[----:B------:R-:W-:Y:S05]  /*0230*/  @!P1 LDS R6, [R4] ;  /* 0x0000000004069984 */ /* 0x000fea0000000800 */
[----:B------:R-:W1:Y:S02]  /*0240*/  @!P1 LDS R5, [R5] ;  /* 0x0000000005059984 */ /* 0x000e640000000800 */
[----:B-1----:R-:W-:-:S05]  /*0250*/  @!P1 FADD R7, R5, R6 ;  /* 0x0000000605079221 */ /* 0x002fca0000000000 */
[----:B------:R1:W-:Y:S01]  /*0260*/  @!P1 STS [R4], R7 ;  /* 0x0000000704009388 */ /* 0x0003e20000000800 */
[----:B------:R-:W-:Y:S01]  /*0270*/  BAR.SYNC.DEFER_BLOCKING 0x0 ;  /* 0x0000000000007b1d */ /* 0x000fe20000010000 */
[----:B------:R-:W-:Y:S01]  /*0280*/  ISETP.GT.U32.AND P1, PT, R0, 0x3, PT ;  /* 0x000000030000780c */ /* 0x000fe20003f24070 */
[----:B------:R-:W-:-:S12]  /*0290*/  IMAD.MOV.U32 R0, RZ, RZ, R8 ;  /* 0x000000ffff007224 */ /* 0x000fd800078e0008 */
[----:B-1----:R-:W-:Y:S05]  /*02a0*/  @P1 BRA `(.L_x_1) ;  /* 0xfffffffc00d41947 */ /* 0x002fea000383ffff */
.L_x_0:
[----:B------:R-:W-:Y:S04]  /*02b0*/  BSSY.RECONVERGENT B0, `(.L_x_2) ;  /* 0x0000008000007945 */ /* 0x000fe80003800200 */
[----:B------:R-:W-:Y:S05]  /*02c0*/  @P0 BRA `(.L_x_3) ;  /* 0x0000000000180947 */ /* 0x000fea0003800000 */
[----:B------:R-:W1:Y:S01]  /*02d0*/  S2UR UR5, SR_CgaCtaId ;  /* 0x00000000000579c3 */ /* 0x000e620000008800 */
[----:B------:R-:W-:-:S07]  /*02e0*/  UMOV UR4, 0x400 ;  /* 0x0000040000047882 */ /* 0x000fce0000000000 */
[----:B0-----:R-:W0:Y:S01]  /*02f0*/  LDC.64 R4, c[0x0][0x390] ;  /* 0x0000e400ff047b82 */ /* 0x001e220000000a00 */
[----:B-1----:R-:W-:-:S09]  /*0300*/  ULEA UR4, UR5, UR4, 0x18 ;  /* 0x0000000405047291 */ /* 0x002fd2000f8ec0ff */
[----:B------:R-:W0:Y:S04]  /*0310*/  LDS R7, [UR4] ;  /* 0x00000004ff077984 */ /* 0x000e280008000800 */
[----:B0-----:R1:W-:Y:S02]  /*0320*/  REDG.E.ADD.F32.FTZ.RN.STRONG.GPU desc[UR6][R4.64], R7 ;  /* 0x00000007040079a6 */ /* 0x0013e4000c12f306 */
.L_x_3:
[----:B------:R-:W-:Y:S05]  /*0330*/  BSYNC.RECONVERGENT B0 ;  /* 0x0000000000007941 */ /* 0x000fea0003800200 */
.L_x_2:
[----:B------:R-:W2:Y:S01]  /*0340*/  LDCU UR4, c[0x0][0x398] ;  /* 0x00007300ff0477ac */ /* 0x000ea20008000800 */
[----:B------:R-:W-:Y:S01]  /*0350*/  BAR.SYNC.DEFER_BLOCKING 0x0 ;  /* 0x0000000000007b1d */ /* 0x000fe20000010000 */
[----:B--2---:R-:W-:-:S13]  /*0360*/  ISETP.GE.AND P0, PT, R2, UR4, PT ;  /* 0x0000000402007c0c */ /* 0x004fda000bf06270 */
[----:B------:R-:W-:Y:S05]  /*0370*/  @P0 EXIT ;  /* 0x000000000000094d */ /* 0x000fea0003800000 */
[----:B01----:R-:W0:Y:S02]  /*0380*/  LDC.64 R4, c[0x0][0x390] ;  /* 0x0000e400ff047b82 */ /* 0x003e240000000a00 */
[----:B0-----:R-:W2:Y:S01]  /*0390*/  LDG.E R6, desc[UR6][R4.64] ;  /* 0x0000000604067981 */ /* 0x001ea2000c1e1900 */
[----:B------:R-:W-:Y:S01]  /*03a0*/  BSSY.RECONVERGENT B0, `(.L_x_4) ;  /* 0x000000c000007945 */ /* 0x000fe20003800200 */
[----:B--2---:R-:W0:Y:S08]  /*03b0*/  MUFU.RCP R7, R6 ;  /* 0x0000000600077308 */ /* 0x004e300000001000 */
[----:B------:R-:W1:Y:S01]  /*03c0*/  FCHK P0, R3, R6 ;  /* 0x0000000603007302 */ /* 0x000e620000000000 */
[----:B0-----:R-:W-:-:S04]  /*03d0*/  FFMA R0, -R6, R7, 1 ;  /* 0x3f80000006007423 */ /* 0x001fc80000000107 */
[----:B------:R-:W-:-:S04]  /*03e0*/  FFMA R0, R7, R0, R7 ;  /* 0x0000000007007223 */ /* 0x000fc80000000007 */
[----:B------:R-:W-:-:S04]  /*03f0*/  FFMA R7, R0, R3, RZ ;  /* 0x0000000300077223 */ /* 0x000fc800000000ff */
[----:B------:R-:W-:-:S04]  /*0400*/  FFMA R8, -R6, R7, R3 ;  /* 0x0000000706087223 */ /* 0x000fc80000000103 */
[----:B------:R-:W-:Y:S01]  /*0410*/  FFMA R7, R0, R8, R7 ;  /* 0x0000000800077223 */ /* 0x000fe20000000007 */
[----:B-1----:R-:W-:Y:S06]  /*0420*/  @!P0 BRA `(.L_x_5) ;  /* 0x00000000000c8947 */ /* 0x002fec0003800000 */
[----:B------:R-:W-:-:S07]  /*0430*/  MOV R4, 0x450 ;  /* 0x0000045000047802 */ /* 0x000fce0000000f00 */
[----:B------:R-:W-:Y:S05]  /*0440*/  CALL.REL.NOINC `($__internal_0_$__cuda_sm3x_div_rn_noftz_f32_slowpath) ;  /* 0x0000000000187944 */ /* 0x000fea0003c00000 */
[----:B------:R-:W-:-:S07]  /*0450*/  IMAD.MOV.U32 R7, RZ, RZ, R0 ;  /* 0x000000ffff077224 */ /* 0x000fce00078e0000 */
.L_x_5:
[----:B------:R-:W-:Y:S05]  /*0460*/  BSYNC.RECONVERGENT B0 ;  /* 0x0000000000007941 */ /* 0x000fea0003800200 */
.L_x_4:
[----:B------:R-:W0:Y:S02]  /*0470*/  LDC.64 R4, c[0x0][0x388] ;  /* 0x0000e200ff047b82 */ /* 0x000e240000000a00 */
[----:B0-----:R-:W-:-:S05]  /*0480*/  IMAD.WIDE R2, R2, 0x4, R4 ;  /* 0x0000000402027825 */ /* 0x001fca00078e0204 */
[----:B------:R-:W-:Y:S01]  /*0490*/  STG.E desc[UR6][R2.64], R7 ;  /* 0x0000000702007986 */ /* 0x000fe2000c101906 */
[----:B------:R-:W-:Y:S05]  /*04a0*/  EXIT ;  /* 0x000000000000794d */ /* 0x000fea0003800000 */
        .weak           $__internal_0_$__cuda_sm3x_div_rn_noftz_f32_slowpath
        .type           $__internal_0_$__cuda_sm3x_div_rn_noftz_f32_slowpath,@function
        .size           $__internal_0_$__cuda_sm3x_div_rn_noftz_f32_slowpath,(.L_x_27 - $__internal_0_$__cuda_sm3x_div_rn_noftz_f32_slowpath)
$__internal_0_$__cuda_sm3x_div_rn_noftz_f32_slowpath:
[----:B------:R-:W-:Y:S01]  /*04b0*/  SHF.R.U32.HI R5, RZ, 0x17, R6 ;  /* 0x00000017ff057819 */ /* 0x000fe20000011606 */
[----:B------:R-:W-:Y:S01]  /*04c0*/  BSSY.RECONVERGENT B1, `(.L_x_6) ;  /* 0x0000063000017945 */ /* 0x000fe20003800200 */
[----:B------:R-:W-:Y:S02]  /*04d0*/  SHF.R.U32.HI R0, RZ, 0x17, R3 ;  /* 0x00000017ff007819 */ /* 0x000fe40000011603 */
[----:B------:R-:W-:Y:S02]  /*04e0*/  LOP3.LUT R5, R5, 0xff, RZ, 0xc0, !PT ;  /* 0x000000ff05057812 */ /* 0x000fe400078ec0ff */
[----:B------:R-:W-:-:S03]  /*04f0*/  LOP3.LUT R10, R0, 0xff, RZ, 0xc0, !PT ;  /* 0x000000ff000a7812 */ /* 0x000fc600078ec0ff */
[----:B------:R-:W-:Y:S02]  /*0500*/  VIADD R8, R5, 0xffffffff ;  /* 0xffffffff05087836 */ /* 0x000fe40000000000 */
[----:B------:R-:W-:-:S03]  /*0510*/  VIADD R9, R10, 0xffffffff ;  /* 0xffffffff0a097836 */ /* 0x000fc60000000000 */
[----:B------:R-:W-:-:S04]  /*0520*/  ISETP.GT.U32.AND P0, PT, R8, 0xfd, PT ;  /* 0x000000fd0800780c */ /* 0x000fc80003f04070 */
[----:B------:R-:W-:-:S13]  /*0530*/  ISETP.GT.U32.OR P0, PT, R9, 0xfd, P0 ;  /* 0x000000fd0900780c */ /* 0x000fda0000704470 */
[----:B------:R-:W-:Y:S01]  /*0540*/  @!P0 IMAD.MOV.U32 R7, RZ, RZ, RZ ;  /* 0x000000ffff078224 */ /* 0x000fe200078e00ff */
[----:B------:R-:W-:Y:S06]  /*0550*/  @!P0 BRA `(.L_x_7) ;  /* 0x0000000000608947 */ /* 0x000fec0003800000 */
[----:B------:R-:W-:Y:S01]  /*0560*/  FSETP.GTU.FTZ.AND P0, PT, |R3|, +INF , PT ;  /* 0x7f8000000300780b */ /* 0x000fe20003f1c200 */
[----:B------:R-:W-:Y:S01]  /*0570*/  IMAD.MOV.U32 R0, RZ, RZ, R6 ;  /* 0x000000ffff007224 */ /* 0x000fe200078e0006 */
[----:B------:R-:W-:-:S04]  /*0580*/  FSETP.GTU.FTZ.AND P1, PT, |R6|, +INF , PT ;  /* 0x7f8000000600780b */ /* 0x000fc80003f3c200 */
[----:B------:R-:W-:-:S13]  /*0590*/  PLOP3.LUT P0, PT, P0, P1, PT, 0xf8, 0x8f ;  /* 0x00000000008f781c */ /* 0x000fda0000703f70 */
[----:B------:R-:W-:Y:S05]  /*05a0*/  @P0 BRA `(.L_x_8) ;  /* 0x00000004004c0947 */ /* 0x000fea0003800000 */
[----:B------:R-:W-:-:S13]  /*05b0*/  LOP3.LUT P0, RZ, R6, 0x7fffffff, R3, 0xc8, !PT ;  /* 0x7fffffff06ff7812 */ /* 0x000fda000780c803 */
[----:B------:R-:W-:Y:S05]  /*05c0*/  @!P0 BRA `(.L_x_9) ;  /* 0x00000004003c8947 */ /* 0x000fea0003800000 */
[C---:B------:R-:W-:Y:S02]  /*05d0*/  FSETP.NEU.FTZ.AND P2, PT, |R3|.reuse, +INF , PT ;  /* 0x7f8000000300780b */ /* 0x040fe40003f5d200 */
[----:B------:R-:W-:Y:S02]  /*05e0*/  FSETP.NEU.FTZ.AND P1, PT, |R0|, +INF , PT ;  /* 0x7f8000000000780b */ /* 0x000fe40003f3d200 */
[----:B------:R-:W-:-:S11]  /*05f0*/  FSETP.NEU.FTZ.AND P0, PT, |R3|, +INF , PT ;  /* 0x7f8000000300780b */ /* 0x000fd60003f1d200 */
[----:B------:R-:W-:Y:S05]  /*0600*/  @!P1 BRA !P2, `(.L_x_9) ;  /* 0x00000004002c9947 */ /* 0x000fea0005000000 */
[----:B------:R-:W-:-:S04]  /*0610*/  LOP3.LUT P2, RZ, R3, 0x7fffffff, RZ, 0xc0, !PT ;  /* 0x7fffffff03ff7812 */ /* 0x000fc8000784c0ff */
[----:B------:R-:W-:-:S13]  /*0620*/  PLOP3.LUT P1, PT, P1, P2, PT, 0x2f, 0xf2 ;  /* 0x0000000000f2781c */ /* 0x000fda0000f24577 */
[----:B------:R-:W-:Y:S05]  /*0630*/  @P1 BRA `(.L_x_10) ;  /* 0x0000000400181947 */ /* 0x000fea0003800000 */
[----:B------:R-:W-:-:S04]  /*0640*/  LOP3.LUT P1, RZ, R6, 0x7fffffff, RZ, 0xc0, !PT ;  /* 0x7fffffff06ff7812 */ /* 0x000fc8000782c0ff */
[----:B------:R-:W-:-:S13]  /*0650*/  PLOP3.LUT P0, PT, P0, P1, PT, 0x2f, 0xf2 ;  /* 0x0000000000f2781c */ /* 0x000fda0000702577 */
[----:B------:R-:W-:Y:S05]  /*0660*/  @P0 BRA `(.L_x_11) ;  /* 0x0000000400000947 */ /* 0x000fea0003800000 */
[----:B------:R-:W-:Y:S02]  /*0670*/  ISETP.GE.AND P0, PT, R9, RZ, PT ;  /* 0x000000ff0900720c */ /* 0x000fe40003f06270 */
[----:B------:R-:W-:-:S11]  /*0680*/  ISETP.GE.AND P1, PT, R8, RZ, PT ;  /* 0x000000ff0800720c */ /* 0x000fd60003f26270 */
[----:B------:R-:W-:Y:S02]  /*0690*/  @P0 IMAD.MOV.U32 R7, RZ, RZ, RZ ;  /* 0x000000ffff070224 */ /* 0x000fe400078e00ff */
[----:B------:R-:W-:Y:S01]  /*06a0*/  @!P0 FFMA R3, R3, 1.84467440737095516160e+19, RZ ;  /* 0x5f80000003038823 */ /* 0x000fe200000000ff */
[----:B------:R-:W-:Y:S02]  /*06b0*/  @!P0 IMAD.MOV.U32 R7, RZ, RZ, -0x40 ;  /* 0xffffffc0ff078424 */ /* 0x000fe400078e00ff */
[----:B------:R-:W-:Y:S02]  /*06c0*/  @!P1 FFMA R6, R0, 1.84467440737095516160e+19, RZ ;  /* 0x5f80000000069823 */ /* 0x000fe400000000ff */
[----:B------:R-:W-:-:S07]  /*06d0*/  @!P1 VIADD R7, R7, 0x40 ;  /* 0x0000004007079836 */ /* 0x000fce0000000000 */
.L_x_7:
[----:B------:R-:W-:Y:S01]  /*06e0*/  LEA R9, R5, 0xc0800000, 0x17 ;  /* 0xc080000005097811 */ /* 0x000fe200078eb8ff */
[----:B------:R-:W-:Y:S04]  /*06f0*/  BSSY.RECONVERGENT B2, `(.L_x_12) ;  /* 0x0000036000027945 */ /* 0x000fe80003800200 */
[----:B------:R-:W-:Y:S02]  /*0700*/  IMAD.IADD R9, R6, 0x1, -R9 ;  /* 0x0000000106097824 */ /* 0x000fe400078e0a09 */
[----:B------:R-:W-:Y:S02]  /*0710*/  VIADD R6, R10, 0xffffff81 ;  /* 0xffffff810a067836 */ /* 0x000fe40000000000 */
[----:B------:R-:W0:Y:S01]  /*0720*/  MUFU.RCP R8, R9 ;  /* 0x0000000900087308 */ /* 0x000e220000001000 */
[----:B------:R-:W-:Y:S01]  /*0730*/  FADD.FTZ R11, -R9, -RZ ;  /* 0x800000ff090b7221 */ /* 0x000fe20000010100 */
[C---:B------:R-:W-:Y:S01]  /*0740*/  IMAD R0, R6.reuse, -0x800000, R3 ;  /* 0xff80000006007824 */ /* 0x040fe200078e0203 */
[----:B------:R-:W-:-:S05]  /*0750*/  IADD3 R6, PT, PT, R6, 0x7f, -R5 ;  /* 0x0000007f06067810 */ /* 0x000fca0007ffe805 */
[----:B------:R-:W-:Y:S02]  /*0760*/  IMAD.IADD R6, R6, 0x1, R7 ;  /* 0x0000000106067824 */ /* 0x000fe400078e0207 */
[----:B0-----:R-:W-:-:S04]  /*0770*/  FFMA R13, R8, R11, 1 ;  /* 0x3f800000080d7423 */ /* 0x001fc8000000000b */
[----:B------:R-:W-:-:S04]  /*0780*/  FFMA R10, R8, R13, R8 ;  /* 0x0000000d080a7223 */ /* 0x000fc80000000008 */
[----:B------:R-:W-:-:S04]  /*0790*/  FFMA R3, R0, R10, RZ ;  /* 0x0000000a00037223 */ /* 0x000fc800000000ff */
[----:B------:R-:W-:-:S04]  /*07a0*/  FFMA R8, R11, R3, R0 ;  /* 0x000000030b087223 */ /* 0x000fc80000000000 */
[----:B------:R-:W-:-:S04]  /*07b0*/  FFMA R13, R10, R8, R3 ;  /* 0x000000080a0d7223 */ /* 0x000fc80000000003 */
[----:B------:R-:W-:-:S04]  /*07c0*/  FFMA R8, R11, R13, R0 ;  /* 0x0000000d0b087223 */ /* 0x000fc80000000000 */
[----:B------:R-:W-:-:S05]  /*07d0*/  FFMA R0, R10, R8, R13 ;  /* 0x000000080a007223 */ /* 0x000fca000000000d */
[----:B------:R-:W-:-:S04]  /*07e0*/  SHF.R.U32.HI R3, RZ, 0x17, R0 ;  /* 0x00000017ff037819 */ /* 0x000fc80000011600 */
[----:B------:R-:W-:-:S05]  /*07f0*/  LOP3.LUT R3, R3, 0xff, RZ, 0xc0, !PT ;  /* 0x000000ff03037812 */ /* 0x000fca00078ec0ff */
[----:B------:R-:W-:-:S04]  /*0800*/  IMAD.IADD R7, R3, 0x1, R6 ;  /* 0x0000000103077824 */ /* 0x000fc800078e0206 */
[----:B------:R-:W-:-:S05]  /*0810*/  VIADD R3, R7, 0xffffffff ;  /* 0xffffffff07037836 */ /* 0x000fca0000000000 */
[----:B------:R-:W-:-:S13]  /*0820*/  ISETP.GE.U32.AND P0, PT, R3, 0xfe, PT ;  /* 0x000000fe0300780c */ /* 0x000fda0003f06070 */
[----:B------:R-:W-:Y:S05]  /*0830*/  @!P0 BRA `(.L_x_13) ;  /* 0x0000000000808947 */ /* 0x000fea0003800000 */
[----:B------:R-:W-:-:S13]  /*0840*/  ISETP.GT.AND P0, PT, R7, 0xfe, PT ;  /* 0x000000fe0700780c */ /* 0x000fda0003f04270 */
[----:B------:R-:W-:Y:S05]  /*0850*/  @P0 BRA `(.L_x_14) ;  /* 0x00000000006c0947 */ /* 0x000fea0003800000 */
[----:B------:R-:W-:-:S13]  /*0860*/  ISETP.GE.AND P0, PT, R7, 0x1, PT ;  /* 0x000000010700780c */ /* 0x000fda0003f06270 */
[----:B------:R-:W-:Y:S05]  /*0870*/  @P0 BRA `(.L_x_15) ;  /* 0x0000000000740947 */ /* 0x000fea0003800000 */
[----:B------:R-:W-:Y:S02]  /*0880*/  ISETP.GE.AND P0, PT, R7, -0x18, PT ;  /* 0xffffffe80700780c */ /* 0x000fe40003f06270 */
[----:B------:R-:W-:-:S11]  /*0890*/  LOP3.LUT R0, R0, 0x80000000, RZ, 0xc0, !PT ;  /* 0x8000000000007812 */ /* 0x000fd600078ec0ff */
[----:B------:R-:W-:Y:S05]  /*08a0*/  @!P0 BRA `(.L_x_15) ;  /* 0x0000000000688947 */ /* 0x000fea0003800000 */
[CCC-:B------:R-:W-:Y:S01]  /*08b0*/  FFMA.RZ R3, R10.reuse, R8.reuse, R13.reuse ;  /* 0x000000080a037223 */ /* 0x1c0fe2000000c00d */
[CCC-:B------:R-:W-:Y:S01]  /*08c0*/  FFMA.RM R6, R10.reuse, R8.reuse, R13.reuse ;  /* 0x000000080a067223 */ /* 0x1c0fe2000000400d */
[C---:B------:R-:W-:Y:S02]  /*08d0*/  ISETP.NE.AND P2, PT, R7.reuse, RZ, PT ;  /* 0x000000ff0700720c */ /* 0x040fe40003f45270 */
[----:B------:R-:W-:Y:S02]  /*08e0*/  ISETP.NE.AND P1, PT, R7, RZ, PT ;  /* 0x000000ff0700720c */ /* 0x000fe40003f25270 */
[----:B------:R-:W-:Y:S01]  /*08f0*/  LOP3.LUT R5, R3, 0x7fffff, RZ, 0xc0, !PT ;  /* 0x007fffff03057812 */ /* 0x000fe200078ec0ff */
[----:B------:R-:W-:Y:S01]  /*0900*/  FFMA.RP R3, R10, R8, R13 ;  /* 0x000000080a037223 */ /* 0x000fe2000000800d */
[----:B------:R-:W-:Y:S02]  /*0910*/  VIADD R8, R7, 0x20 ;  /* 0x0000002007087836 */ /* 0x000fe40000000000 */
[----:B------:R-:W-:Y:S01]  /*0920*/  LOP3.LUT R5, R5, 0x800000, RZ, 0xfc, !PT ;  /* 0x0080000005057812 */ /* 0x000fe200078efcff */
[----:B------:R-:W-:Y:S01]  /*0930*/  IMAD.MOV R7, RZ, RZ, -R7 ;  /* 0x000000ffff077224 */ /* 0x000fe200078e0a07 */
[----:B------:R-:W-:-:S02]  /*0940*/  FSETP.NEU.FTZ.AND P0, PT, R3, R6, PT ;  /* 0x000000060300720b */ /* 0x000fc40003f1d000 */
[----:B------:R-:W-:Y:S02]  /*0950*/  SHF.L.U32 R8, R5, R8, RZ ;  /* 0x0000000805087219 */ /* 0x000fe400000006ff */
[----:B------:R-:W-:Y:S02]  /*0960*/  SEL R6, R7, RZ, P2 ;  /* 0x000000ff07067207 */ /* 0x000fe40001000000 */
[----:B------:R-:W-:Y:S02]  /*0970*/  ISETP.NE.AND P1, PT, R8, RZ, P1 ;  /* 0x000000ff0800720c */ /* 0x000fe40000f25270 */
[----:B------:R-:W-:Y:S02]  /*0980*/  SHF.R.U32.HI R6, RZ, R6, R5 ;  /* 0x00000006ff067219 */ /* 0x000fe40000011605 */
[----:B------:R-:W-:Y:S02]  /*0990*/  PLOP3.LUT P0, PT, P0, P1, PT, 0xf8, 0x8f ;  /* 0x00000000008f781c */ /* 0x000fe40000703f70 */
[----:B------:R-:W-:-:S02]  /*09a0*/  SHF.R.U32.HI R8, RZ, 0x1, R6 ;  /* 0x00000001ff087819 */ /* 0x000fc40000011606 */
[----:B------:R-:W-:-:S04]  /*09b0*/  SEL R3, RZ, 0x1, !P0 ;  /* 0x00000001ff037807 */ /* 0x000fc80004000000 */
[----:B------:R-:W-:-:S04]  /*09c0*/  LOP3.LUT R3, R3, 0x1, R8, 0xf8, !PT ;  /* 0x0000000103037812 */ /* 0x000fc800078ef808 */
[----:B------:R-:W-:-:S05]  /*09d0*/  LOP3.LUT R3, R3, R6, RZ, 0xc0, !PT ;  /* 0x0000000603037212 */ /* 0x000fca00078ec0ff */
[----:B------:R-:W-:-:S05]  /*09e0*/  IMAD.IADD R3, R8, 0x1, R3 ;  /* 0x0000000108037824 */ /* 0x000fca00078e0203 */
[----:B------:R-:W-:Y:S01]  /*09f0*/  LOP3.LUT R0, R3, R0, RZ, 0xfc, !PT ;  /* 0x0000000003007212 */ /* 0x000fe200078efcff */
[----:B------:R-:W-:Y:S06]  /*0a00*/  BRA `(.L_x_15) ;  /* 0x0000000000107947 */ /* 0x000fec0003800000 */
.L_x_14:
[----:B------:R-:W-:-:S04]  /*0a10*/  LOP3.LUT R0, R0, 0x80000000, RZ, 0xc0, !PT ;  /* 0x8000000000007812 */ /* 0x000fc800078ec0ff */
[----:B------:R-:W-:Y:S01]  /*0a20*/  LOP3.LUT R0, R0, 0x7f800000, RZ, 0xfc, !PT ;  /* 0x7f80000000007812 */ /* 0x000fe200078efcff */
[----:B------:R-:W-:Y:S06]  /*0a30*/  BRA `(.L_x_15) ;  /* 0x0000000000047947 */ /* 0x000fec0003800000 */
.L_x_13:
[----:B------:R-:W-:-:S07]  /*0a40*/  IMAD R0, R6, 0x800000, R0 ;  /* 0x0080000006007824 */ /* 0x000fce00078e0200 */
.L_x_15:
[----:B------:R-:W-:Y:S05]  /*0a50*/  BSYNC.RECONVERGENT B2 ;  /* 0x0000000000027941 */ /* 0x000fea0003800200 */
.L_x_12:
[----:B------:R-:W-:Y:S05]  /*0a60*/  BRA `(.L_x_16) ;  /* 0x0000000000207947 */ /* 0x000fea0003800000 */
.L_x_11:
[----:B------:R-:W-:-:S04]  /*0a70*/  LOP3.LUT R0, R6, 0x80000000, R3, 0x48, !PT ;  /* 0x8000000006007812 */ /* 0x000fc800078e4803 */
[----:B------:R-:W-:Y:S01]  /*0a80*/  LOP3.LUT R0, R0, 0x7f800000, RZ, 0xfc, !PT ;  /* 0x7f80000000007812 */ /* 0x000fe200078efcff */
[----:B------:R-:W-:Y:S06]  /*0a90*/  BRA `(.L_x_16) ;  /* 0x0000000000147947 */ /* 0x000fec0003800000 */
.L_x_10:
[----:B------:R-:W-:Y:S01]  /*0aa0*/  LOP3.LUT R0, R6, 0x80000000, R3, 0x48, !PT ;  /* 0x8000000006007812 */ /* 0x000fe200078e4803 */
[----:B------:R-:W-:Y:S06]  /*0ab0*/  BRA `(.L_x_16) ;  /* 0x00000000000c7947 */ /* 0x000fec0003800000 */
.L_x_9:
[----:B------:R-:W0:Y:S01]  /*0ac0*/  MUFU.RSQ R0, -QNAN ;  /* 0xffc0000000007908 */ /* 0x000e220000001400 */
[----:B------:R-:W-:Y:S05]  /*0ad0*/  BRA `(.L_x_16) ;  /* 0x0000000000047947 */ /* 0x000fea0003800000 */
.L_x_8:
[----:B------:R-:W-:-:S07]  /*0ae0*/  FADD.FTZ R0, R3, R0 ;  /* 0x0000000003007221 */ /* 0x000fce0000010000 */
.L_x_16:
[----:B------:R-:W-:Y:S05]  /*0af0*/  BSYNC.RECONVERGENT B1 ;  /* 0x0000000000017941 */ /* 0x000fea0003800200 */
.L_x_6:
[----:B------:R-:W-:-:S04]  /*0b00*/  IMAD.MOV.U32 R5, RZ, RZ, 0x0 ;  /* 0x00000000ff057424 */ /* 0x000fc800078e00ff */
[----:B0-----:R-:W-:Y:S05]  /*0b10*/  RET.REL.NODEC R4 `(_Z7softmaxPfS_S_i) ;  /* 0xfffffff404387950 */ /* 0x001fea0003c3ffff */
.L_x_17:
[----:B------:R-:W-:-:S00]  /*0b20*/  BRA `(.L_x_17) ;  /* 0xfffffffc00fc7947 */ /* 0x000fc0000383ffff */
[----:B------:R-:W-:-:S00]  /*0b30*/  NOP ;  /* 0x0000000000007918 */ /* 0x000fc00000000000 */
        /* <DEDUP_REMOVED lines=12> */
.L_x_27:


//--------------------- .text._Z7sigmoidPfS_i     --------------------------
	.section	.text._Z7sigmoidPfS_i,"ax",@progbits
	.align	128
        .global         _Z7sigmoidPfS_i
        .type           _Z7sigmoidPfS_i,@function
        .size           _Z7sigmoidPfS_i,(.L_x_28 - _Z7sigmoidPfS_i)
        .other          _Z7sigmoidPfS_i,@"STO_CUDA_ENTRY STV_DEFAULT"
_Z7sigmoidPfS_i:
.text._Z7sigmoidPfS_i:
[----:B------:R-:W-:Y:S01]  /*0000*/  LDC R1, c[0x0][0x37c] ;  /* 0x0000df00ff017b82 */ /* 0x000fe20000000800 */
[----:B------:R-:W0:Y:S01]  /*0010*/  S2R R3, SR_CTAID.X ;  /* 0x0000000000037919 */ /* 0x000e220000002500 */
[----:B------:R-:W0:Y:S01]  /*0020*/  LDCU UR4, c[0x0][0x360] ;  /* 0x00006c00ff0477ac */ /* 0x000e220008000800 */
[----:B------:R-:W0:Y:S01]  /*0030*/  S2R R0, SR_TID.X ;  /* 0x0000000000007919 */ /* 0x000e220000002100 */
[----:B------:R-:W1:Y:S01]  /*0040*/  LDCU UR5, c[0x0][0x390] ;  /* 0x00007200ff0577ac */ /* 0x000e620008000800 */
[----:B0-----:R-:W-:-:S05]  /*0050*/  IMAD R3, R3, UR4, R0 ;  /* 0x0000000403037c24 */ /* 0x001fca000f8e0200 */
[----:B-1----:R-:W-:-:S13]  /*0060*/  ISETP.GE.AND P0, PT, R3, UR5, PT ;  /* 0x0000000503007c0c */ /* 0x002fda000bf06270 */
[----:B------:R-:W-:Y:S05]  /*0070*/  @P0 EXIT ;  /* 0x000000000000094d */ /* 0x000fea0003800000 */
[----:B------:R-:W0:Y:S01]  /*0080*/  LDC.64 R4, c[0x0][0x380] ;  /* 0x0000e000ff047b82 */ /* 0x000e220000000a00 */
[----:B------:R-:W1:Y:S01]  /*0090*/  LDCU.64 UR4, c[0x0][0x358] ;  /* 0x00006b00ff0477ac */ /* 0x000e620008000a00 */
[----:B0-----:R-:W-:-:S06]  /*00a0*/  IMAD.WIDE R4, R3, 0x4, R4 ;  /* 0x0000000403047825 */ /* 0x001fcc00078e0204 */
[----:B-1----:R-:W2:Y:S01]  /*00b0*/  LDG.E R4, desc[UR4][R4.64] ;  /* 0x0000000404047981 */ /* 0x002ea2000c1e1900 */
[----:B------:R-:W-:Y:S01]  /*00c0*/  IMAD.MOV.U32 R7, RZ, RZ, 0x3bbb989d ;  /* 0x3bbb989dff077424 */ /* 0x000fe200078e00ff */
[----:B------:R-:W-:Y:S01]  /*00d0*/  BSSY.RECONVERGENT B0, `(.L_x_18) ;  /* 0x0000015000007945 */ /* 0x000fe20003800200 */
[----:B------:R-:W-:Y:S02]  /*00e0*/  IMAD.MOV.U32 R9, RZ, RZ, 0x437c0000 ;  /* 0x437c0000ff097424 */ /* 0x000fe400078e00ff */
[----:B--2---:R-:W-:-:S04]  /*00f0*/  FFMA.SAT R0, R4, -R7, 0.5 ;  /* 0x3f00000004007423 */ /* 0x004fc80000002807 */
[----:B------:R-:W-:-:S04]  /*0100*/  FFMA.RM R0, R0, R9, 12582913 ;  /* 0x4b40000100007423 */ /* 0x000fc80000004009 */
[C---:B------:R-:W-:Y:S01]  /*0110*/  FADD R7, R0.reuse, -12583039 ;  /* 0xcb40007f00077421 */ /* 0x040fe20000000000 */
[----:B------:R-:W-:-:S03]  /*0120*/  SHF.L.U32 R0, R0, 0x17, RZ ;  /* 0x0000001700007819 */ /* 0x000fc600000006ff */
[----:B------:R-:W-:-:S04]  /*0130*/  FFMA R7, R4, -1.4426950216293334961, -R7 ;  /* 0xbfb8aa3b04077823 */ /* 0x000fc80000000807 */
[----:B------:R-:W-:-:S06]  /*0140*/  FFMA R7, R4, -1.925963033500011079e-08, R7 ;  /* 0xb2a5706004077823 */ /* 0x000fcc0000000007 */
[----:B------:R-:W0:Y:S02]  /*0150*/  MUFU.EX2 R7, R7 ;  /* 0x0000000700077308 */ /* 0x000e240000000800 */
[----:B0-----:R-:W-:-:S04]  /*0160*/  FFMA R0, R0, R7, 1 ;  /* 0x3f80000000007423 */ /* 0x001fc80000000007 */
[----:B------:R-:W-:-:S05]  /*0170*/  VIADD R2, R0, 0x1800000 ;  /* 0x0180000000027836 */ /* 0x000fca0000000000 */
[----:B------:R-:W-:-:S04]  /*0180*/  LOP3.LUT R2, R2, 0x7f800000, RZ, 0xc0, !PT ;  /* 0x7f80000002027812 */ /* 0x000fc800078ec0ff */
[----:B------:R-:W-:-:S13]  /*0190*/  ISETP.GT.U32.AND P0, PT, R2, 0x1ffffff, PT ;  /* 0x01ffffff0200780c */ /* 0x000fda0003f04070 */
[----:B------:R-:W-:Y:S05]  /*01a0*/  @P0 BRA `(.L_x_19) ;  /* 0x00000000000c0947 */ /* 0x000fea0003800000 */
[----:B------:R-:W-:-:S07]  /*01b0*/  MOV R4, 0x1d0 ;  /* 0x000001d000047802 */ /* 0x000fce0000000f00 */
[----:B------:R-:W-:Y:S05]  /*01c0*/  CALL.REL.NOINC `($__internal_1_$__cuda_sm20_rcp_rn_f32_slowpath) ;  /* 0x0000000000287944 */ /* 0x000fea0003c00000 */
[----:B------:R-:W-:Y:S05]  /*01d0*/  BRA `(.L_x_20) ;  /* 0x0000000000107947 */ /* 0x000fea0003800000 */
.L_x_19:
[----:B------:R-:W0:Y:S02]  /*01e0*/  MUFU.RCP R7, R0 ;  /* 0x0000000000077308 */ /* 0x000e240000001000 */
[----:B0-----:R-:W-:-:S04]  /*01f0*/  FFMA R2, R0, R7, -1 ;  /* 0xbf80000000027423 */ /* 0x001fc80000000007 */
[----:B------:R-:W-:-:S04]  /*0200*/  FADD.FTZ R2, -R2, -RZ ;  /* 0x800000ff02027221 */ /* 0x000fc80000010100 */
[----:B------:R-:W-:-:S07]  /*0210*/  FFMA R7, R7, R2, R7 ;  /* 0x0000000207077223 */ /* 0x000fce0000000007 */
.L_x_20:
[----:B------:R-:W-:Y:S05]  /*0220*/  BSYNC.RECONVERGENT B0 ;  /* 0x0000000000007941 */ /* 0x000fea0003800200 */
.L_x_18:
[----:B------:R-:W0:Y:S02]  /*0230*/  LDC.64 R4, c[0x0][0x388] ;  /* 0x0000e200ff047b82 */ /* 0x000e240000000a00 */
[----:B0-----:R-:W-:-:S05]  /*0240*/  IMAD.WIDE R2, R3, 0x4, R4 ;  /* 0x0000000403027825 */ /* 0x001fca00078e0204 */
[----:B------:R-:W-:Y:S01]  /*0250*/  STG.E desc[UR4][R2.64], R7 ;  /* 0x0000000702007986 */ /* 0x000fe2000c101904 */
[----:B------:R-:W-:Y:S05]  /*0260*/  EXIT ;  /* 0x000000000000794d */ /* 0x000fea0003800000 */
        .weak           $__internal_1_$__cuda_sm20_rcp_rn_f32_slowpath
        .type           $__internal_1_$__cuda_sm20_rcp_rn_f32_slowpath,@function
        .size           $__internal_1_$__cuda_sm20_rcp_rn_f32_slowpath,(.L_x_28 - $__internal_1_$__cuda_sm20_rcp_rn_f32_slowpath)
$__internal_1_$__cuda_sm20_rcp_rn_f32_slowpath:
[----:B------:R-:W-:Y:S01]  /*0270*/  IMAD.SHL.U32 R2, R0, 0x2, RZ ;  /* 0x0000000200027824 */ /* 0x000fe200078e00ff */
[----:B------:R-:W-:Y:S04]  /*0280*/  BSSY.RECONVERGENT B1, `(.L_x_21) ;  /* 0x0000030000017945 */ /* 0x000fe80003800200 */
[----:B------:R-:W-:-:S04]  /*0290*/  SHF.R.U32.HI R2, RZ, 0x18, R2 ;  /* 0x00000018ff027819 */ /* 0x000fc80000011602 */
[----:B------:R-:W-:-:S13]  /*02a0*/  ISETP.NE.U32.AND P0, PT, R2, RZ, PT ;  /* 0x000000ff0200720c */ /* 0x000fda0003f05070 */
[----:B------:R-:W-:Y:S05]  /*02b0*/  @P0 BRA `(.L_x_22) ;  /* 0x0000000000280947 */ /* 0x000fea0003800000 */
[----:B------:R-:W-:-:S04]  /*02c0*/  SHF.L.U32 R2, R0, 0x1, RZ ;  /* 0x0000000100027819 */ /* 0x000fc800000006ff */
[----:B------:R-:W-:-:S13]  /*02d0*/  ISETP.NE.AND P0, PT, R2, RZ, PT ;  /* 0x000000ff0200720c */ /* 0x000fda0003f05270 */
[----:B------:R-:W-:Y:S01]  /*02e0*/  @P0 FFMA R6, R0, 1.84467440737095516160e+19, RZ ;  /* 0x5f80000000060823 */ /* 0x000fe200000000ff */
[----:B------:R-:W-:Y:S08]  /*02f0*/  @!P0 MUFU.RCP R5, R0 ;  /* 0x0000000000058308 */ /* 0x000ff00000001000 */
[----:B------:R-:W0:Y:S02]  /*0300*/  @P0 MUFU.RCP R7, R6 ;  /* 0x0000000600070308 */ /* 0x000e240000001000 */
[----:B0-----:R-:W-:-:S04]  /*0310*/  @P0 FFMA R2, R6, R7, -1 ;  /* 0xbf80000006020423 */ /* 0x001fc80000000007 */
[----:B------:R-:W-:-:S04]  /*0320*/  @P0 FADD.FTZ R2, -R2, -RZ ;  /* 0x800000ff02020221 */ /* 0x000fc80000010100 */
[----:B------:R-:W-:-:S04]  /*0330*/  @P0 FFMA R2, R7, R2, R7 ;  /* 0x0000000207020223 */ /* 0x000fc80000000007 */
[----:B------:R-:W-:Y:S01]  /*0340*/  @P0 FFMA R5, R2, 1.84467440737095516160e+19, RZ ;  /* 0x5f80000002050823 */ /* 0x000fe200000000ff */
[----:B------:R-:W-:Y:S06]  /*0350*/  BRA `(.L_x_23) ;  /* 0x0000000000887947 */ /* 0x000fec0003800000 */
.L_x_22:
[----:B------:R-:W-:-:S05]  /*0360*/  VIADD R5, R2, 0xffffff03 ;  /* 0xffffff0302057836 */ /* 0x000fca0000000000 */
[----:B------:R-:W-:-:S13]  /*0370*/  ISETP.GT.U32.AND P0, PT, R5, 0x1, PT ;  /* 0x000000010500780c */ /* 0x000fda0003f04070 */
[----:B------:R-:W-:Y:S05]  /*0380*/  @P0 BRA `(.L_x_24) ;  /* 0x0000000000780947 */ /* 0x000fea0003800000 */
[----:B------:R-:W-:Y:S01]  /*0390*/  LOP3.LUT R6, R0, 0x7fffff, RZ, 0xc0, !PT ;  /* 0x007fffff00067812 */ /* 0x000fe200078ec0ff */
[----:B------:R-:W-:-:S03]  /*03a0*/  IMAD.MOV.U32 R10, RZ, RZ, 0x3 ;  /* 0x00000003ff0a7424 */ /* 0x000fc600078e00ff */
[----:B------:R-:W-:Y:S02]  /*03b0*/  LOP3.LUT R6, R6, 0x3f800000, RZ, 0xfc, !PT ;  /* 0x3f80000006067812 */ /* 0x000fe400078efcff */
[----:B------:R-:W-:Y:S02]  /*03c0*/  SHF.L.U32 R11, R10, R5, RZ ;  /* 0x000000050a0b7219 */ /* 0x000fe400000006ff */
[----:B------:R-:W0:Y:S02]  /*03d0*/  MUFU.RCP R7, R6 ;  /* 0x0000000600077308 */ /* 0x000e240000001000 */
[----:B0-----:R-:W-:-:S04]  /*03e0*/  FFMA R8, R6, R7, -1 ;  /* 0xbf80000006087423 */ /* 0x001fc80000000007 */
[----:B------:R-:W-:-:S04]  /*03f0*/  FADD.FTZ R8, -R8, -RZ ;  /* 0x800000ff08087221 */ /* 0x000fc80000010100 */
[CCC-:B------:R-:W-:Y:S01]  /*0400*/  FFMA.RM R9, R7.reuse, R8.reuse, R7.reuse ;  /* 0x0000000807097223 */ /* 0x1c0fe20000004007 */
[----:B------:R-:W-:-:S04]  /*0410*/  FFMA.RP R8, R7, R8, R7 ;  /* 0x0000000807087223 */ /* 0x000fc80000008007 */
[C---:B------:R-:W-:Y:S02]  /*0420*/  LOP3.LUT R7, R9.reuse, 0x7fffff, RZ, 0xc0, !PT ;  /* 0x007fffff09077812 */ /* 0x040fe400078ec0ff */
[----:B------:R-:W-:Y:S02]  /*0430*/  FSETP.NEU.FTZ.AND P0, PT, R9, R8, PT ;  /* 0x000000080900720b */ /* 0x000fe40003f1d000 */
[----:B------:R-:W-:Y:S02]  /*0440*/  LOP3.LUT R8, R7, 0x800000, RZ, 0xfc, !PT ;  /* 0x0080000007087812 */ /* 0x000fe400078efcff */
[----:B------:R-:W-:Y:S02]  /*0450*/  SEL R7, RZ, 0xffffffff, !P0 ;  /* 0xffffffffff077807 */ /* 0x000fe40004000000 */
[----:B------:R-:W-:Y:S02]  /*0460*/  LOP3.LUT R6, R11, R8, RZ, 0xc0, !PT ;  /* 0x000000080b067212 */ /* 0x000fe400078ec0ff */
[----:B------:R-:W-:-:S02]  /*0470*/  IADD3 R7, PT, PT, -R7, RZ, RZ ;  /* 0x000000ff07077210 */ /* 0x000fc40007ffe1ff */
[-C--:B------:R-:W-:Y:S02]  /*0480*/  SHF.R.U32.HI R6, RZ, R5.reuse, R6 ;  /* 0x00000005ff067219 */ /* 0x080fe40000011606 */
[----:B------:R-:W-:Y:S02]  /*0490*/  LOP3.LUT P1, RZ, R7, R5, R8, 0xf8, !PT ;  /* 0x0000000507ff7212 */ /* 0x000fe4000782f808 */
[C---:B------:R-:W-:Y:S02]  /*04a0*/  LOP3.LUT P0, RZ, R6.reuse, 0x1, RZ, 0xc0, !PT ;  /* 0x0000000106ff7812 */ /* 0x040fe4000780c0ff */
[----:B------:R-:W-:-:S04]  /*04b0*/  LOP3.LUT P2, RZ, R6, 0x2, RZ, 0xc0, !PT ;  /* 0x0000000206ff7812 */ /* 0x000fc8000784c0ff */
[----:B------:R-:W-:Y:S02]  /*04c0*/  PLOP3.LUT P0, PT, P0, P1, P2, 0xe0, 0x0 ;  /* 0x000000000000781c */ /* 0x000fe40000703c20 */
[----:B------:R-:W-:Y:S02]  /*04d0*/  LOP3.LUT P1, RZ, R0, 0x7fffff, RZ, 0xc0, !PT ;  /* 0x007fffff00ff7812 */ /* 0x000fe4000782c0ff */
[----:B------:R-:W-:-:S05]  /*04e0*/  SEL R5, RZ, 0x1, !P0 ;  /* 0x00000001ff057807 */ /* 0x000fca0004000000 */
[----:B------:R-:W-:-:S05]  /*04f0*/  IMAD.MOV R5, RZ, RZ, -R5 ;  /* 0x000000ffff057224 */ /* 0x000fca00078e0a05 */
[----:B------:R-:W-:Y:S02]  /*0500*/  ISETP.GE.AND P0, PT, R5, RZ, PT ;  /* 0x000000ff0500720c */ /* 0x000fe40003f06270 */
[----:B------:R-:W-:-:S04]  /*0510*/  IADD3 R5, PT, PT, R2, -0xfc, RZ ;  /* 0xffffff0402057810 */ /* 0x000fc80007ffe0ff */
[----:B------:R-:W-:-:S07]  /*0520*/  SHF.R.U32.HI R5, RZ, R5, R8 ;  /* 0x00000005ff057219 */ /* 0x000fce0000011608 */
[----:B------:R-:W-:-:S05]  /*0530*/  @!P0 VIADD R5, R5, 0x1 ;  /* 0x0000000105058836 */ /* 0x000fca0000000000 */
[----:B------:R-:W-:-:S04]  /*0540*/  @!P1 SHF.L.U32 R5, R5, 0x1, RZ ;  /* 0x0000000105059819 */ /* 0x000fc800000006ff */
[----:B------:R-:W-:Y:S01]  /*0550*/  LOP3.LUT R5, R5, 0x80000000, R0, 0xf8, !PT ;  /* 0x8000000005057812 */ /* 0x000fe200078ef800 */
[----:B------:R-:W-:Y:S06]  /*0560*/  BRA `(.L_x_23) ;  /* 0x0000000000047947 */ /* 0x000fec0003800000 */
.L_x_24:
[----:B------:R0:W1:Y:S02]  /*0570*/  MUFU.RCP R5, R0 ;  /* 0x0000000000057308 */ /* 0x0000640000001000 */
.L_x_23:
[----:B------:R-:W-:Y:S05]  /*0580*/  BSYNC.RECONVERGENT B1 ;  /* 0x0000000000017941 */ /* 0x000fea0003800200 */
.L_x_21:
[----:B-1----:R-:W-:Y:S02]  /*0590*/  IMAD.MOV.U32 R7, RZ, RZ, R5 ;  /* 0x000000ffff077224 */ /* 0x002fe400078e0005 */
[----:B------:R-:W-:-:S04]  /*05a0*/  HFMA2 R5, -RZ, RZ, 0, 0 ;  /* 0x00000000ff057431 */ /* 0x000fc800000001ff */
[----:B0-----:R-:W-:Y:S05]  /*05b0*/  RET.REL.NODEC R4 `(_Z7sigmoidPfS_i) ;  /* 0xfffffff804907950 */ /* 0x001fea0003c3ffff */
.L_x_25:
        /* <DEDUP_REMOVED lines=12> */
.L_x_28:


//--------------------- .text._Z4reluPfS_i        --------------------------
	.section	.text._Z4reluPfS_i,"ax",@progbits
	.align	128
        .global         _Z4reluPfS_i
        .type           _Z4reluPfS_i,@function
        .size           _Z4reluPfS_i,(.L_x_31 - _Z4reluPfS_i)
        .other          _Z4reluPfS_i,@"STO_CUDA_ENTRY STV_DEFAULT"
_Z4reluPfS_i:
.text._Z4reluPfS_i:
        /* <DEDUP_REMOVED lines=9> */
[----:B------:R-:W1:Y:S07]  /*0090*/  LDCU.64 UR4, c[0x0][0x358] ;  /* 0x00006b00ff0477ac */ /* 0x000e6e0008000a00 */
[----:B------:R-:W2:Y:S01]  /*00a0*/  LDC.64 R4, c[0x0][0x388] ;  /* 0x0000e200ff047b82 */ /* 0x000ea20000000a00 */
[----:B0-----:R-:W-:-:S06]  /*00b0*/  IMAD.WIDE R2, R7, 0x4, R2 ;  /* 0x0000000407027825 */ /* 0x001fcc00078e0202 */
[----:B-1----:R-:W3:Y:S01]  /*00c0*/  LDG.E R2, desc[UR4][R2.64] ;  /* 0x0000000402027981 */ /* 0x002ee2000c1e1900 */
[----:B--2---:R-:W-:Y:S01]  /*00d0*/  IMAD.WIDE R4, R7, 0x4, R4 ;  /* 0x0000000407047825 */ /* 0x004fe200078e0204 */
[----:B---3--:R-:W-:-:S05]  /*00e0*/  FMNMX R7, RZ, R2, !PT ;  /* 0x00000002ff077209 */ /* 0x008fca0007800000 */
[----:B------:R-:W-:Y:S01]  /*00f0*/  STG.E desc[UR4][R4.64], R7 ;  /* 0x0000000704007986 */ /* 0x000fe2000c101904 */
[----:B------:R-:W-:Y:S05]  /*0100*/  EXIT ;  /* 0x000000000000794d */ /* 0x000fea0003800000 */
.L_x_26:
        /* <DEDUP_REMOVED lines=15> */
.L_x_31:


//--------------------- .nv.shared._Z7softmaxPfS_S_i --------------------------
	.section	.nv.shared._Z7softmaxPfS_S_i,"aw",@nobits
	.sectionflags	@""
	.align	4
.nv.shared._Z7softmaxPfS_S_i:
	.zero		2048


//--------------------- .nv.shared.reserved.0     --------------------------
	.section	.nv.shared.reserved.0,"aw",@nobits
	.weak		__nv_reservedSMEM_offset_0_alias
	.size		__nv_reservedSMEM_offset_0_alias, 0, 64
	.other		__nv_reservedSMEM_offset_0_alias,@"STO_CUDA_RESERVED_SHARED STV_DEFAULT"
__nv_reservedSMEM_offset_0_alias:
	.zero		0
	.zero		64


//--------------------- .nv.constant0._Z7softmaxPfS_S_i --------------------------
	.section	.nv.constant0._Z7softmaxPfS_S_i,"a",@progbits
	.sectionflags	@""
	.align	4
.nv.constant0._Z7softmaxPfS_S_i:
	.zero		924


//--------------------- .nv.constant0._Z7sigmoidPfS_i --------------------------
	.section	.nv.constant0._Z7sigmoidPfS_i,"a",@progbits
	.sectionflags	@""
	.align	4
.nv.constant0._Z7sigmoidPfS_i:
	.zero		916


//--------------------- .nv.constant0._Z4reluPfS_i --------------------------
	.section	.nv.constant0._Z4reluPfS_i,"a",@progbits
	.sectionflags	@""
	.align	4
.nv.constant0._Z4reluPfS_i:
	.zero		916


//--------------------- SYMBOLS --------------------------

	.type		.nv.reservedSmem.offset0,@object
	.size		.nv.reservedSmem.offset0,0x4
	.type		.nv.reservedSmem.cap,@object
	.size		.nv.reservedSmem.cap,0x4
